	.headerflags	@"EF_CUDA_TEXMODE_UNIFIED EF_CUDA_64BIT_ADDRESS EF_CUDA_ACCELERATORS EF_CUDA_SM90 EF_CUDA_VIRTUAL_SM(EF_CUDA_SM90)"
	.elftype	@"ET_EXEC"


//--------------------- .nv.info                  --------------------------
	.section	.nv.info,"",@"SHT_CUDA_INFO"
	.align	4


	//----- nvinfo : EIATTR_REGCOUNT
	.align		4
        /*0000*/ 	.byte	0x04, 0x2f
        /*0002*/ 	.short	(.L_1 - .L_0)
	.align		4
.L_0:
        /*0004*/ 	.word	index@(triton_poi_fused_11)
        /*0008*/ 	.word	0x0000001e


	//----- nvinfo : EIATTR_MIN_STACK_SIZE
	.align		4
.L_1:
        /*000c*/ 	.byte	0x04, 0x12
        /*000e*/ 	.short	(.L_3 - .L_2)
	.align		4
.L_2:
        /*0010*/ 	.word	index@(triton_poi_fused_11)
        /*0014*/ 	.word	0x00000000


	//----- nvinfo : EIATTR_FRAME_SIZE
	.align		4
.L_3:
        /*0018*/ 	.byte	0x04, 0x11
        /*001a*/ 	.short	(.L_5 - .L_4)
	.align		4
.L_4:
        /*001c*/ 	.word	index@(triton_poi_fused_11)
        /*0020*/ 	.word	0x00000000


	//----- nvinfo : EIATTR_MIN_STACK_SIZE
	.align		4
.L_5:
        /*0024*/ 	.byte	0x04, 0x12
        /*0026*/ 	.short	(.L_7 - .L_6)
	.align		4
.L_6:
        /*0028*/ 	.word	index@(triton_poi_fused_11)
        /*002c*/ 	.word	0x00000000
.L_7:


//--------------------- .nv.info.triton_poi_fused_11 --------------------------
	.section	.nv.info.triton_poi_fused_11,"",@"SHT_CUDA_INFO"
	.sectionflags	@""
	.align	4


	//----- nvinfo : EIATTR_CUDA_API_VERSION
	.align		4
        /*0000*/ 	.byte	0x04, 0x37
        /*0002*/ 	.short	(.L_9 - .L_8)
.L_8:
        /*0004*/ 	.word	0x0000007c


	//----- nvinfo : EIATTR_KPARAM_INFO
	.align		4
.L_9:
        /*0008*/ 	.byte	0x04, 0x17
        /*000a*/ 	.short	(.L_11 - .L_10)
.L_10:
        /*000c*/ 	.word	0x00000000
        /*0010*/ 	.short	0x0003
        /*0012*/ 	.short	0x0014
        /*0014*/ 	.byte	0x00, 0xf0, 0x11, 0x00


	//----- nvinfo : EIATTR_KPARAM_INFO
	.align		4
.L_11:
        /*0018*/ 	.byte	0x04, 0x17
        /*001a*/ 	.short	(.L_13 - .L_12)
.L_12:
        /*001c*/ 	.word	0x00000000
        /*0020*/ 	.short	0x0002
        /*0022*/ 	.short	0x0010
        /*0024*/ 	.byte	0x00, 0xf0, 0x11, 0x00


	//----- nvinfo : EIATTR_KPARAM_INFO
	.align		4
.L_13:
        /*0028*/ 	.byte	0x04, 0x17
        /*002a*/ 	.short	(.L_15 - .L_14)
.L_14:
        /*002c*/ 	.word	0x00000000
        /*0030*/ 	.short	0x0001
        /*0032*/ 	.short	0x0008
        /*0034*/ 	.byte	0x00, 0xf4, 0x21, 0x00


	//----- nvinfo : EIATTR_KPARAM_INFO
	.align		4
.L_15:
        /*0038*/ 	.byte	0x04, 0x17
        /*003a*/ 	.short	(.L_17 - .L_16)
.L_16:
        /*003c*/ 	.word	0x00000000
        /*0040*/ 	.short	0x0000
        /*0042*/ 	.short	0x0000
        /*0044*/ 	.byte	0x00, 0xf4, 0x21, 0x00


	//----- nvinfo : EIATTR_SPARSE_MMA_MASK
	.align		4
.L_17:
        /*0048*/ 	.byte	0x03, 0x50
        /*004a*/ 	.short	0x0000


	//----- nvinfo : EIATTR_MAXREG_COUNT
	.align		4
        /*004c*/ 	.byte	0x03, 0x1b
        /*004e*/ 	.short	0x00ff


	//----- nvinfo : EIATTR_EXIT_INSTR_OFFSETS
	.align		4
        /*0050*/ 	.byte	0x04, 0x1c
        /*0052*/ 	.short	(.L_19 - .L_18)


	//   ....[0]....
.L_18:
        /*0054*/ 	.word	0x000006c0


	//   ....[1]....
        /*0058*/ 	.word	0x00000710


	//----- nvinfo : EIATTR_REQNTID
	.align		4
.L_19:
        /*005c*/ 	.byte	0x04, 0x10
        /*005e*/ 	.short	(.L_21 - .L_20)
.L_20:
        /*0060*/ 	.word	0x00000080
        /*0064*/ 	.word	0x00000001
        /*0068*/ 	.word	0x00000001


	//----- nvinfo : EIATTR_CBANK_PARAM_SIZE
	.align		4
.L_21:
        /*006c*/ 	.byte	0x03, 0x19
        /*006e*/ 	.short	0x0018


	//----- nvinfo : EIATTR_PARAM_CBANK
	.align		4
        /*0070*/ 	.byte	0x04, 0x0a
        /*0072*/ 	.short	(.L_23 - .L_22)
	.align		4
.L_22:
        /*0074*/ 	.word	index@(.nv.constant0.triton_poi_fused_11)
        /*0078*/ 	.short	0x0210
        /*007a*/ 	.short	0x0018


	//----- nvinfo : EIATTR_SW_WAR
	.align		4
.L_23:
        /*007c*/ 	.byte	0x04, 0x36
        /*007e*/ 	.short	(.L_25 - .L_24)
.L_24:
        /*0080*/ 	.word	0x00000008
.L_25:


//--------------------- .nv.callgraph             --------------------------
	.section	.nv.callgraph,"",@"SHT_CUDA_CALLGRAPH"
	.align	4
	.sectionentsize	8
	.align		4
        /*0000*/ 	.word	0x00000000
	.align		4
        /*0004*/ 	.word	0xffffffff
	.align		4
        /*0008*/ 	.word	0x00000000
	.align		4
        /*000c*/ 	.word	0xfffffffe
	.align		4
        /*0010*/ 	.word	0x00000000
	.align		4
        /*0014*/ 	.word	0xfffffffd
	.align		4
        /*0018*/ 	.word	0x00000000
	.align		4
        /*001c*/ 	.word	0xfffffffc


//--------------------- .text.triton_poi_fused_11 --------------------------
	.section	.text.triton_poi_fused_11,"ax",@progbits
	.sectionflags	@"SHF_BARRIERS=1"
	.align	128
        .global         triton_poi_fused_11
        .type           triton_poi_fused_11,@function
        .size           triton_poi_fused_11,(.L_x_1 - triton_poi_fused_11)
        .other          triton_poi_fused_11,@"STO_CUDA_ENTRY STV_DEFAULT"
triton_poi_fused_11:
.text.triton_poi_fused_11:
[----:B------:R-:W0:Y:S01]  /*0000*/  LDC R1, c[0x0][0x28] ;  /* 0x00000a00ff017b82 */ /* 0x000e220000000800 */
[----:B------:R-:W1:Y:S07]  /*0010*/  S2R R19, SR_CTAID.Z ;  /* 0x0000000000137919 */ /* 0x000e6e0000002700 */
[----:B------:R-:W1:Y:S01]  /*0020*/  S2UR UR4, SR_CTAID.Y ;  /* 0x00000000000479c3 */ /* 0x000e620000002600 */
[----:B------:R-:W-:Y:S01]  /*0030*/  IMAD.MOV.U32 R14, RZ, RZ, RZ ;  /* 0x000000ffff0e7224 */ /* 0x000fe200078e00ff */
[----:B------:R-:W-:Y:S01]  /*0040*/  ULDC.64 UR6, c[0x0][0x208] ;  /* 0x0000820000067ab9 */ /* 0x000fe20000000a00 */
[----:B------:R-:W2:Y:S01]  /*0050*/  S2R R15, SR_CTAID.X ;  /* 0x00000000000f7919 */ /* 0x000ea20000002500 */
[----:B------:R-:W3:Y:S04]  /*0060*/  S2R R18, SR_TID.X ;  /* 0x0000000000127919 */ /* 0x000ee80000002100 */
[----:B------:R-:W1:Y:S08]  /*0070*/  LDC R0, c[0x0][0x10] ;  /* 0x00000400ff007b82 */ /* 0x000e700000000800 */
[----:B------:R-:W4:Y:S01]  /*0080*/  LDC.64 R16, c[0x0][0x210] ;  /* 0x00008400ff107b82 */ /* 0x000f220000000a00 */
[----:B-1----:R-:W-:-:S02]  /*0090*/  IMAD R19, R19, R0, UR4 ;  /* 0x0000000413137e24 */ /* 0x002fc4000f8e0200 */
[----:B--2---:R-:W-:Y:S02]  /*00a0*/  IMAD.SHL.U32 R15, R15, 0x10, RZ ;  /* 0x000000100f0f7824 */ /* 0x004fe400078e00ff */
[----:B------:R-:W-:Y:S01]  /*00b0*/  IMAD.SHL.U32 R19, R19, 0x40, RZ ;  /* 0x0000004013137824 */ /* 0x000fe200078e00ff */
[----:B---3--:R-:W-:Y:S02]  /*00c0*/  SHF.R.U32.HI R0, RZ, 0x4, R18 ;  /* 0x00000004ff007819 */ /* 0x008fe40000011612 */
[----:B------:R-:W-:Y:S02]  /*00d0*/  LOP3.LUT R4, R15, 0xf, R18, 0xf8, !PT ;  /* 0x0000000f0f047812 */ /* 0x000fe400078ef812 */
[----:B------:R-:W-:Y:S02]  /*00e0*/  SGXT.U32 R0, R0, 0x3 ;  /* 0x000000030000781a */ /* 0x000fe40000000000 */
[----:B------:R-:W-:Y:S02]  /*00f0*/  ISETP.GE.AND P0, PT, R4, 0x9, PT ;  /* 0x000000090400780c */ /* 0x000fe40003f06270 */
[----:B------:R-:W-:-:S02]  /*0100*/  LOP3.LUT R3, R19, 0x8, R0, 0xfe, !PT ;  /* 0x0000000813037812 */ /* 0x000fc400078efe00 */
[----:B------:R-:W-:Y:S02]  /*0110*/  LOP3.LUT R2, R19, R0, RZ, 0xfc, !PT ;  /* 0x0000000013027212 */ /* 0x000fe400078efcff */
[C---:B------:R-:W-:Y:S01]  /*0120*/  ISETP.LT.AND P2, PT, R3.reuse, 0x40000, !P0 ;  /* 0x000400000300780c */ /* 0x040fe20004741270 */
[--C-:B------:R-:W-:Y:S01]  /*0130*/  IMAD R3, R3, 0x9, R4.reuse ;  /* 0x0000000903037824 */ /* 0x100fe200078e0204 */
[----:B------:R-:W-:Y:S01]  /*0140*/  LOP3.LUT R6, R19, 0x10, R0, 0xfe, !PT ;  /* 0x0000001013067812 */ /* 0x000fe200078efe00 */
[C---:B------:R-:W-:Y:S01]  /*0150*/  IMAD R5, R2.reuse, 0x9, R4 ;  /* 0x0000000902057824 */ /* 0x040fe200078e0204 */
[----:B------:R-:W-:Y:S02]  /*0160*/  LOP3.LUT R7, R19, 0x18, R0, 0xfe, !PT ;  /* 0x0000001813077812 */ /* 0x000fe400078efe00 */
[----:B------:R-:W-:Y:S01]  /*0170*/  ISETP.LT.AND P1, PT, R2, 0x40000, !P0 ;  /* 0x000400000200780c */ /* 0x000fe20004721270 */
[----:B----4-:R-:W-:Y:S01]  /*0180*/  IMAD.WIDE R2, R3, 0x4, R16 ;  /* 0x0000000403027825 */ /* 0x010fe200078e0210 */
[----:B------:R-:W-:-:S02]  /*0190*/  ISETP.LT.AND P6, PT, R6, 0x40000, !P0 ;  /* 0x000400000600780c */ /* 0x000fc400047c1270 */
[----:B------:R-:W-:Y:S02]  /*01a0*/  LOP3.LUT R8, R19, 0x20, R0, 0xfe, !PT ;  /* 0x0000002013087812 */ /* 0x000fe400078efe00 */
[----:B------:R-:W-:Y:S01]  /*01b0*/  ISETP.LT.AND P5, PT, R7, 0x40000, !P0 ;  /* 0x000400000700780c */ /* 0x000fe200047a1270 */
[----:B------:R1:W2:Y:S01]  /*01c0*/  @P2 LDG.E.EL R14, desc[UR6][R2.64] ;  /* 0x00000006020e2981 */ /* 0x0002a2000c2e1900 */
[----:B------:R-:W-:Y:S02]  /*01d0*/  LOP3.LUT R4, R19, 0x28, R0, 0xfe, !PT ;  /* 0x0000002813047812 */ /* 0x000fe400078efe00 */
[----:B------:R-:W-:Y:S02]  /*01e0*/  LOP3.LUT R6, R19, 0x30, R0, 0xfe, !PT ;  /* 0x0000003013067812 */ /* 0x000fe400078efe00 */
[----:B------:R-:W-:Y:S02]  /*01f0*/  LOP3.LUT R7, R19, 0x38, R0, 0xfe, !PT ;  /* 0x0000003813077812 */ /* 0x000fe400078efe00 */
[----:B------:R-:W-:-:S02]  /*0200*/  ISETP.LT.AND P4, PT, R8, 0x40000, !P0 ;  /* 0x000400000800780c */ /* 0x000fc40004781270 */
[----:B------:R-:W-:Y:S02]  /*0210*/  ISETP.LT.AND P3, PT, R4, 0x40000, !P0 ;  /* 0x000400000400780c */ /* 0x000fe40004761270 */
[----:B------:R-:W-:Y:S02]  /*0220*/  ISETP.LT.AND P2, PT, R6, 0x40000, !P0 ;  /* 0x000400000600780c */ /* 0x000fe40004741270 */
[----:B------:R-:W-:Y:S01]  /*0230*/  ISETP.LT.AND P0, PT, R7, 0x40000, !P0 ;  /* 0x000400000700780c */ /* 0x000fe20004701270 */
[C---:B------:R-:W-:Y:S02]  /*0240*/  VIADD R7, R5.reuse, 0x90 ;  /* 0x0000009005077836 */ /* 0x040fe40000000000 */
[C---:B------:R-:W-:Y:S02]  /*0250*/  VIADD R9, R5.reuse, 0xd8 ;  /* 0x000000d805097836 */ /* 0x040fe40000000000 */
[C---:B------:R-:W-:Y:S02]  /*0260*/  VIADD R11, R5.reuse, 0x120 ;  /* 0x00000120050b7836 */ /* 0x040fe40000000000 */
[----:B------:R-:W-:-:S02]  /*0270*/  VIADD R13, R5, 0x168 ;  /* 0x00000168050d7836 */ /* 0x000fc40000000000 */
[C---:B------:R-:W-:Y:S02]  /*0280*/  VIADD R23, R5.reuse, 0x1b0 ;  /* 0x000001b005177836 */ /* 0x040fe40000000000 */
[C---:B------:R-:W-:Y:S02]  /*0290*/  VIADD R25, R5.reuse, 0x1f8 ;  /* 0x000001f805197836 */ /* 0x040fe40000000000 */
[----:B-1----:R-:W-:-:S04]  /*02a0*/  IMAD.WIDE R2, R5, 0x4, R16 ;  /* 0x0000000405027825 */ /* 0x002fc800078e0210 */
[----:B------:R-:W-:-:S04]  /*02b0*/  IMAD.WIDE R4, R7, 0x4, R16 ;  /* 0x0000000407047825 */ /* 0x000fc800078e0210 */
[----:B------:R-:W-:-:S04]  /*02c0*/  IMAD.WIDE R6, R9, 0x4, R16 ;  /* 0x0000000409067825 */ /* 0x000fc800078e0210 */
[----:B------:R-:W-:Y:S01]  /*02d0*/  IMAD.WIDE R8, R11, 0x4, R16 ;  /* 0x000000040b087825 */ /* 0x000fe200078e0210 */
[----:B------:R-:W-:-:S03]  /*02e0*/  CS2R R20, SRZ ;  /* 0x0000000000147805 */ /* 0x000fc6000001ff00 */
[----:B------:R-:W-:-:S03]  /*02f0*/  IMAD.WIDE R10, R13, 0x4, R16 ;  /* 0x000000040d0a7825 */ /* 0x000fc600078e0210 */
[----:B------:R1:W3:Y:S01]  /*0300*/  @P6 LDG.E.EL R20, desc[UR6][R4.64] ;  /* 0x0000000604146981 */ /* 0x0002e2000c2e1900 */
[--C-:B------:R-:W-:Y:S01]  /*0310*/  IMAD.WIDE R12, R23, 0x4, R16.reuse ;  /* 0x00000004170c7825 */ /* 0x100fe200078e0210 */
[----:B------:R-:W-:Y:S02]  /*0320*/  CS2R R22, SRZ ;  /* 0x0000000000167805 */ /* 0x000fe4000001ff00 */
[----:B------:R-:W4:Y:S01]  /*0330*/  @P5 LDG.E.EL R21, desc[UR6][R6.64] ;  /* 0x0000000606155981 */ /* 0x000f22000c2e1900 */
[----:B------:R-:W-:Y:S01]  /*0340*/  IMAD.WIDE R16, R25, 0x4, R16 ;  /* 0x0000000419107825 */ /* 0x000fe200078e0210 */
[----:B------:R-:W-:Y:S02]  /*0350*/  CS2R R24, SRZ ;  /* 0x0000000000187805 */ /* 0x000fe4000001ff00 */
[----:B------:R-:W5:Y:S01]  /*0360*/  @P4 LDG.E.EL R22, desc[UR6][R8.64] ;  /* 0x0000000608164981 */ /* 0x000f62000c2e1900 */
[----:B------:R-:W-:-:S03]  /*0370*/  IMAD.MOV.U32 R26, RZ, RZ, RZ ;  /* 0x000000ffff1a7224 */ /* 0x000fc600078e00ff */
[----:B------:R-:W5:Y:S04]  /*0380*/  @P3 LDG.E.EL R24, desc[UR6][R10.64] ;  /* 0x000000060a183981 */ /* 0x000f68000c2e1900 */
[----:B------:R1:W5:Y:S04]  /*0390*/  @P2 LDG.E.EL R23, desc[UR6][R12.64] ;  /* 0x000000060c172981 */ /* 0x000368000c2e1900 */
[----:B------:R1:W5:Y:S04]  /*03a0*/  @P1 LDG.E.EL R25, desc[UR6][R2.64] ;  /* 0x0000000602191981 */ /* 0x000368000c2e1900 */
[----:B------:R-:W5:Y:S01]  /*03b0*/  @P0 LDG.E.EL R26, desc[UR6][R16.64] ;  /* 0x00000006101a0981 */ /* 0x000f62000c2e1900 */
[----:B------:R-:W1:Y:S01]  /*03c0*/  S2R R27, SR_TID.X ;  /* 0x00000000001b7919 */ /* 0x000e620000002100 */
[----:B------:R-:W1:Y:S01]  /*03d0*/  S2UR UR5, SR_CgaCtaId ;  /* 0x00000000000579c3 */ /* 0x000e620000008800 */
[----:B------:R-:W-:-:S02]  /*03e0*/  UMOV UR4, 0x400 ;  /* 0x0000040000047882 */ /* 0x000fc40000000000 */
[----:B01----:R-:W-:Y:S01]  /*03f0*/  UPRMT UR4, UR5, 0x654, UR4 ;  /* 0x0000065405047896 */ /* 0x003fe20008000004 */
[----:B------:R-:W-:Y:S01]  /*0400*/  IMAD.SHL.U32 R4, R27, 0x40, RZ ;  /* 0x000000401b047824 */ /* 0x000fe200078e00ff */
[----:B------:R-:W-:-:S04]  /*0410*/  SHF.R.U32.HI R5, RZ, 0x4, R27 ;  /* 0x00000004ff057819 */ /* 0x000fc8000001161b */
[----:B------:R-:W-:Y:S02]  /*0420*/  SGXT.U32 R5, R5, 0x3 ;  /* 0x000000030505781a */ /* 0x000fe40000000000 */
[----:B------:R-:W-:-:S04]  /*0430*/  LOP3.LUT R4, R4, 0x3c0, RZ, 0xc0, !PT ;  /* 0x000003c004047812 */ /* 0x000fc800078ec0ff */
[C---:B------:R-:W-:Y:S02]  /*0440*/  LOP3.LUT R5, R4.reuse, R5, RZ, 0xfc, !PT ;  /* 0x0000000504057212 */ /* 0x040fe400078efcff */
[----:B------:R-:W-:-:S05]  /*0450*/  LEA.HI R4, R4, UR4, RZ, 0x1e ;  /* 0x0000000404047c11 */ /* 0x000fca000f8ff0ff */
[----:B------:R-:W-:Y:S01]  /*0460*/  IMAD R13, R5, 0x4, R4 ;  /* 0x00000004050d7824 */ /* 0x000fe200078e0204 */
[C---:B------:R-:W-:Y:S01]  /*0470*/  LOP3.LUT R2, R27.reuse, 0x70, RZ, 0xc0, !PT ;  /* 0x000000701b027812 */ /* 0x040fe200078ec0ff */
[----:B------:R-:W-:-:S04]  /*0480*/  IMAD.SHL.U32 R8, R27, 0x4, RZ ;  /* 0x000000041b087824 */ /* 0x000fc800078e00ff */
[----:B------:R-:W-:Y:S01]  /*0490*/  VIADD R3, R2, UR4 ;  /* 0x0000000402037c36 */ /* 0x000fe20008000000 */
[----:B------:R-:W-:-:S05]  /*04a0*/  LOP3.LUT R8, R8, 0x1fc, RZ, 0xc0, !PT ;  /* 0x000001fc08087812 */ /* 0x000fca00078ec0ff */
[----:B------:R-:W-:Y:S02]  /*04b0*/  IMAD R4, R8, 0x4, R3 ;  /* 0x0000000408047824 */ /* 0x000fe400078e0203 */
[----:B------:R-:W-:Y:S01]  /*04c0*/  IMAD.SHL.U32 R18, R18, 0x4, RZ ;  /* 0x0000000412127824 */ /* 0x000fe200078e00ff */
[----:B------:R-:W0:Y:S04]  /*04d0*/  LDC.64 R2, c[0x0][0x218] ;  /* 0x00008600ff027b82 */ /* 0x000e280000000a00 */
[----:B------:R-:W-:-:S04]  /*04e0*/  LOP3.LUT R18, R19, 0x3c, R18, 0xf8, !PT ;  /* 0x0000003c13127812 */ /* 0x000fc800078ef812 */
[----:B------:R-:W-:-:S04]  /*04f0*/  SHF.R.S32.HI R9, RZ, 0x1f, R18 ;  /* 0x0000001fff097819 */ /* 0x000fc80000011412 */
[----:B------:R-:W-:-:S04]  /*0500*/  LEA.HI R9, R9, R18, RZ, 0x9 ;  /* 0x0000001209097211 */ /* 0x000fc800078f48ff */
[----:B------:R-:W-:Y:S02]  /*0510*/  LOP3.LUT R11, R9, 0xfffffe00, RZ, 0xc0, !PT ;  /* 0xfffffe00090b7812 */ /* 0x000fe400078ec0ff */
[----:B------:R-:W-:Y:S02]  /*0520*/  SHF.R.S32.HI R10, RZ, 0x9, R9 ;  /* 0x00000009ff0a7819 */ /* 0x000fe40000011409 */
[C---:B------:R-:W-:Y:S01]  /*0530*/  ISETP.GE.AND P0, PT, R18.reuse, 0x40000, PT ;  /* 0x000400001200780c */ /* 0x040fe20003f06270 */
[----:B------:R-:W-:Y:S01]  /*0540*/  IMAD.IADD R11, R18, 0x1, -R11 ;  /* 0x00000001120b7824 */ /* 0x000fe200078e0a0b */
[----:B------:R-:W-:Y:S02]  /*0550*/  LOP3.LUT R9, R15, R0, RZ, 0xfc, !PT ;  /* 0x000000000f097212 */ /* 0x000fe400078efcff */
[----:B------:R-:W-:Y:S01]  /*0560*/  LOP3.LUT R0, R15, 0x8, R0, 0xfe, !PT ;  /* 0x000000080f007812 */ /* 0x000fe200078efe00 */
[----:B------:R-:W-:Y:S01]  /*0570*/  IMAD R12, R10, 0x1200, R11 ;  /* 0x000012000a0c7824 */ /* 0x000fe200078e020b */
[----:B------:R-:W-:-:S02]  /*0580*/  ISETP.LT.AND P1, PT, R9, 0x9, !P0 ;  /* 0x000000090900780c */ /* 0x000fc40004721270 */
[----:B------:R-:W-:Y:S01]  /*0590*/  ISETP.LT.AND P0, PT, R0, 0x9, !P0 ;  /* 0x000000090000780c */ /* 0x000fe20004701270 */
[----:B------:R-:W-:-:S04]  /*05a0*/  IMAD R11, R9, 0x200, R12 ;  /* 0x00000200090b7824 */ /* 0x000fc800078e020c */
[----:B0-----:R-:W-:Y:S01]  /*05b0*/  IMAD.WIDE R10, R11, 0x4, R2 ;  /* 0x000000040b0a7825 */ /* 0x001fe200078e0202 */
[----:B--2---:R-:W-:Y:S04]  /*05c0*/  STS [R13+0x20], R14 ;  /* 0x0000200e0d007388 */ /* 0x004fe80000000800 */
[----:B---3--:R-:W-:Y:S04]  /*05d0*/  STS [R13+0x40], R20 ;  /* 0x000040140d007388 */ /* 0x008fe80000000800 */
[----:B----4-:R-:W-:Y:S04]  /*05e0*/  STS [R13+0x60], R21 ;  /* 0x000060150d007388 */ /* 0x010fe80000000800 */
[----:B-----5:R-:W-:Y:S04]  /*05f0*/  STS [R13+0x80], R22 ;  /* 0x000080160d007388 */ /* 0x020fe80000000800 */
[----:B------:R-:W-:Y:S04]  /*0600*/  STS [R13+0xa0], R24 ;  /* 0x0000a0180d007388 */ /* 0x000fe80000000800 */
[----:B------:R-:W-:Y:S04]  /*0610*/  STS [R13+0xc0], R23 ;  /* 0x0000c0170d007388 */ /* 0x000fe80000000800 */
[----:B------:R-:W-:Y:S04]  /*0620*/  STS [R13], R25 ;  /* 0x000000190d007388 */ /* 0x000fe80000000800 */
[----:B------:R0:W-:Y:S01]  /*0630*/  STS [R13+0xe0], R26 ;  /* 0x0000e01a0d007388 */ /* 0x0001e20000000800 */
[----:B------:R-:W-:Y:S06]  /*0640*/  BAR.SYNC.DEFER_BLOCKING 0x0 ;  /* 0x0000000000007b1d */ /* 0x000fec0000010000 */
[----:B------:R-:W1:Y:S01]  /*0650*/  LDS.128 R4, [R4] ;  /* 0x0000000004047984 */ /* 0x000e620000000c00 */
[----:B0-----:R-:W-:-:S04]  /*0660*/  LOP3.LUT R13, R8, 0x200, RZ, 0xfc, !PT ;  /* 0x00000200080d7812 */ /* 0x001fc800078efcff */
[----:B------:R-:W-:-:S04]  /*0670*/  SHF.R.U32.HI R13, RZ, 0x2, R13 ;  /* 0x00000002ff0d7819 */ /* 0x000fc8000001160d */
[----:B------:R-:W-:-:S05]  /*0680*/  LOP3.LUT R13, R13, 0xf0, RZ, 0xc0, !PT ;  /* 0x000000f00d0d7812 */ /* 0x000fca00078ec0ff */
[----:B------:R-:W-:-:S04]  /*0690*/  VIADD R13, R13, UR4 ;  /* 0x000000040d0d7c36 */ /* 0x000fc80008000000 */
[----:B------:R-:W-:Y:S01]  /*06a0*/  IMAD R13, R8, 0x4, R13 ;  /* 0x00000004080d7824 */ /* 0x000fe200078e020d */
[----:B-1----:R0:W-:Y:S02]  /*06b0*/  @P1 STG.E.128 desc[UR6][R10.64], R4 ;  /* 0x000000040a001986 */ /* 0x0021e4000c101d06 */
[----:B0-----:R-:W-:Y:S05]  /*06c0*/  @!P0 EXIT ;  /* 0x000000000000894d */ /* 0x001fea0003800000 */
[----:B0-----:R-:W0:Y:S01]  /*06d0*/  LDS.128 R8, [R13+0x800] ;  /* 0x000800000d087984 */ /* 0x001e220000000c00 */
[----:B------:R-:W-:-:S04]  /*06e0*/  IMAD R5, R0, 0x200, R12 ;  /* 0x0000020000057824 */ /* 0x000fc800078e020c */
[----:B------:R-:W-:-:S05]  /*06f0*/  IMAD.WIDE R2, R5, 0x4, R2 ;  /* 0x0000000405027825 */ /* 0x000fca00078e0202 */
[----:B0-----:R-:W-:Y:S01]  /*0700*/  STG.E.128 desc[UR6][R2.64], R8 ;  /* 0x0000000802007986 */ /* 0x001fe2000c101d06 */
[----:B------:R-:W-:Y:S05]  /*0710*/  EXIT ;  /* 0x000000000000794d */ /* 0x000fea0003800000 */
.L_x_0:
[----:B------:R-:W-:-:S00]  /*0720*/  BRA `(.L_x_0) ;  /* 0xfffffffc00fc7947 */ /* 0x000fc0000383ffff */
[----:B------:R-:W-:-:S00]  /*0730*/  NOP ;  /* 0x0000000000007918 */ /* 0x000fc00000000000 */
        /* <DEDUP_REMOVED lines=12> */
.L_x_1:


//--------------------- .nv.shared.triton_poi_fused_11 --------------------------
	.section	.nv.shared.triton_poi_fused_11,"aw",@nobits
	.sectionflags	@""
	.align	16
	.zero		1024


//--------------------- .nv.constant0.triton_poi_fused_11 --------------------------
	.section	.nv.constant0.triton_poi_fused_11,"a",@progbits
	.sectionflags	@""
	.align	4
.nv.constant0.triton_poi_fused_11:
	.zero		552
